//
// Generated by NVIDIA NVVM Compiler
//
// Compiler Build ID: CL-36424714
// Cuda compilation tools, release 13.0, V13.0.88
// Based on NVVM 20.0.0
//

.version 9.0
.target sm_100
.address_size 64

	// .globl	_Z15riemannSumOnGPUPfS_ffi
.global .align 4 .b8 __cudart_i2opi_f[24] = {65, 144, 67, 60, 153, 149, 98, 219, 192, 221, 52, 245, 209, 87, 39, 252, 41, 21, 68, 78, 110, 131, 249, 162};

.visible .entry _Z15riemannSumOnGPUPfS_ffi(
	.param .u64 .ptr .align 1 _Z15riemannSumOnGPUPfS_ffi_param_0,
	.param .u64 .ptr .align 1 _Z15riemannSumOnGPUPfS_ffi_param_1,
	.param .f32 _Z15riemannSumOnGPUPfS_ffi_param_2,
	.param .f32 _Z15riemannSumOnGPUPfS_ffi_param_3,
	.param .u32 _Z15riemannSumOnGPUPfS_ffi_param_4
)
{
	.local .align 4 .b8 	__local_depot0[28];
	.reg .b64 	%SP;
	.reg .b64 	%SPL;
	.reg .pred 	%p<22>;
	.reg .b32 	%r<88>;
	.reg .b32 	%f<70>;
	.reg .b64 	%rd<54>;
	.reg .b64 	%fd<5>;

	mov.u64 	%SPL, __local_depot0;
	ld.param.u64 	%rd21, [_Z15riemannSumOnGPUPfS_ffi_param_0];
	ld.param.u64 	%rd20, [_Z15riemannSumOnGPUPfS_ffi_param_1];
	ld.param.f32 	%f15, [_Z15riemannSumOnGPUPfS_ffi_param_2];
	ld.param.f32 	%f16, [_Z15riemannSumOnGPUPfS_ffi_param_3];
	ld.param.u32 	%r35, [_Z15riemannSumOnGPUPfS_ffi_param_4];
	cvta.to.global.u64 	%rd1, %rd21;
	add.u64 	%rd2, %SPL, 0;
	mov.u32 	%r1, %tid.x;
	mov.u32 	%r2, %ctaid.x;
	mov.u32 	%r87, %ntid.x;
	mul.lo.s32 	%r36, %r2, %r87;
	add.s32 	%r4, %r36, %r1;
	cvt.u64.u32 	%rd3, %r36;
	setp.ge.u32 	%p1, %r4, %r35;
	@%p1 bra 	$L__BB0_18;
	sub.f32 	%f17, %f16, %f15;
	cvt.rn.f32.s32 	%f18, %r35;
	div.rn.f32 	%f1, %f17, %f18;
	cvt.rn.f32.u32 	%f19, %r4;
	fma.rn.f32 	%f2, %f1, %f19, %f15;
	add.f32 	%f3, %f1, %f2;
	mul.f32 	%f20, %f2, 0f3F22F983;
	cvt.rni.s32.f32 	%r82, %f20;
	cvt.rn.f32.s32 	%f21, %r82;
	fma.rn.f32 	%f22, %f21, 0fBFC90FDA, %f2;
	fma.rn.f32 	%f23, %f21, 0fB3A22168, %f22;
	fma.rn.f32 	%f68, %f21, 0fA7C234C5, %f23;
	abs.f32 	%f5, %f2;
	setp.ltu.f32 	%p2, %f5, 0f47CE4780;
	@%p2 bra 	$L__BB0_9;
	setp.neu.f32 	%p3, %f5, 0f7F800000;
	@%p3 bra 	$L__BB0_4;
	mov.f32 	%f26, 0f00000000;
	mul.rn.f32 	%f68, %f2, %f26;
	mov.b32 	%r82, 0;
	bra.uni 	$L__BB0_9;
$L__BB0_4:
	mov.b32 	%r6, %f2;
	shl.b32 	%r38, %r6, 8;
	or.b32  	%r7, %r38, -2147483648;
	mov.b64 	%rd50, 0;
	mov.b32 	%r79, 0;
	mov.u64 	%rd48, __cudart_i2opi_f;
	mov.u64 	%rd49, %rd2;
$L__BB0_5:
	.pragma "nounroll";
	ld.global.nc.u32 	%r39, [%rd48];
	mad.wide.u32 	%rd25, %r39, %r7, %rd50;
	shr.u64 	%rd50, %rd25, 32;
	st.local.u32 	[%rd49], %rd25;
	add.s32 	%r79, %r79, 1;
	add.s64 	%rd49, %rd49, 4;
	add.s64 	%rd48, %rd48, 4;
	setp.ne.s32 	%p4, %r79, 6;
	@%p4 bra 	$L__BB0_5;
	shr.u32 	%r40, %r6, 23;
	st.local.u32 	[%rd2+24], %rd50;
	and.b32  	%r10, %r40, 31;
	and.b32  	%r41, %r40, 224;
	add.s32 	%r42, %r41, -128;
	shr.u32 	%r43, %r42, 5;
	mul.wide.u32 	%rd26, %r43, 4;
	sub.s64 	%rd10, %rd2, %rd26;
	ld.local.u32 	%r80, [%rd10+24];
	ld.local.u32 	%r81, [%rd10+20];
	setp.eq.s32 	%p5, %r10, 0;
	@%p5 bra 	$L__BB0_8;
	shf.l.wrap.b32 	%r80, %r81, %r80, %r10;
	ld.local.u32 	%r44, [%rd10+16];
	shf.l.wrap.b32 	%r81, %r44, %r81, %r10;
$L__BB0_8:
	shr.u32 	%r45, %r80, 30;
	shf.l.wrap.b32 	%r46, %r81, %r80, 2;
	shl.b32 	%r47, %r81, 2;
	shr.u32 	%r48, %r46, 31;
	add.s32 	%r49, %r48, %r45;
	neg.s32 	%r50, %r49;
	setp.lt.s32 	%p6, %r6, 0;
	selp.b32 	%r82, %r50, %r49, %p6;
	xor.b32  	%r51, %r46, %r6;
	shr.s32 	%r52, %r46, 31;
	xor.b32  	%r53, %r52, %r46;
	xor.b32  	%r54, %r52, %r47;
	cvt.u64.u32 	%rd27, %r53;
	shl.b64 	%rd28, %rd27, 32;
	cvt.u64.u32 	%rd29, %r54;
	or.b64  	%rd30, %rd28, %rd29;
	cvt.rn.f64.s64 	%fd1, %rd30;
	mul.f64 	%fd2, %fd1, 0d3BF921FB54442D19;
	cvt.rn.f32.f64 	%f24, %fd2;
	neg.f32 	%f25, %f24;
	setp.lt.s32 	%p7, %r51, 0;
	selp.f32 	%f68, %f25, %f24, %p7;
$L__BB0_9:
	mul.rn.f32 	%f27, %f68, %f68;
	and.b32  	%r56, %r82, 1;
	setp.eq.b32 	%p8, %r56, 1;
	selp.f32 	%f28, 0f3F800000, %f68, %p8;
	fma.rn.f32 	%f29, %f27, %f28, 0f00000000;
	fma.rn.f32 	%f30, %f27, 0f37CBAC00, 0fBAB607ED;
	selp.f32 	%f31, %f30, 0fB94D4153, %p8;
	selp.f32 	%f32, 0f3D2AAABB, 0f3C0885E4, %p8;
	fma.rn.f32 	%f33, %f31, %f27, %f32;
	selp.f32 	%f34, 0fBEFFFFFF, 0fBE2AAAA8, %p8;
	fma.rn.f32 	%f35, %f33, %f27, %f34;
	fma.rn.f32 	%f36, %f35, %f29, %f28;
	and.b32  	%r57, %r82, 2;
	setp.eq.s32 	%p9, %r57, 0;
	mov.f32 	%f37, 0f00000000;
	sub.f32 	%f38, %f37, %f36;
	selp.f32 	%f9, %f36, %f38, %p9;
	mul.f32 	%f39, %f3, 0f3F22F983;
	cvt.rni.s32.f32 	%r86, %f39;
	cvt.rn.f32.s32 	%f40, %r86;
	fma.rn.f32 	%f41, %f40, 0fBFC90FDA, %f3;
	fma.rn.f32 	%f42, %f40, 0fB3A22168, %f41;
	fma.rn.f32 	%f69, %f40, 0fA7C234C5, %f42;
	abs.f32 	%f11, %f3;
	setp.ltu.f32 	%p10, %f11, 0f47CE4780;
	@%p10 bra 	$L__BB0_17;
	setp.neu.f32 	%p11, %f11, 0f7F800000;
	@%p11 bra 	$L__BB0_12;
	mov.f32 	%f45, 0f00000000;
	mul.rn.f32 	%f69, %f3, %f45;
	mov.b32 	%r86, 0;
	bra.uni 	$L__BB0_17;
$L__BB0_12:
	mov.b32 	%r20, %f3;
	shl.b32 	%r59, %r20, 8;
	or.b32  	%r21, %r59, -2147483648;
	mov.b64 	%rd53, 0;
	mov.b32 	%r83, 0;
	mov.u64 	%rd51, __cudart_i2opi_f;
	mov.u64 	%rd52, %rd2;
$L__BB0_13:
	.pragma "nounroll";
	ld.global.nc.u32 	%r60, [%rd51];
	mad.wide.u32 	%rd33, %r60, %r21, %rd53;
	shr.u64 	%rd53, %rd33, 32;
	st.local.u32 	[%rd52], %rd33;
	add.s32 	%r83, %r83, 1;
	add.s64 	%rd52, %rd52, 4;
	add.s64 	%rd51, %rd51, 4;
	setp.ne.s32 	%p12, %r83, 6;
	@%p12 bra 	$L__BB0_13;
	shr.u32 	%r61, %r20, 23;
	st.local.u32 	[%rd2+24], %rd53;
	and.b32  	%r24, %r61, 31;
	and.b32  	%r62, %r61, 224;
	add.s32 	%r63, %r62, -128;
	shr.u32 	%r64, %r63, 5;
	mul.wide.u32 	%rd34, %r64, 4;
	sub.s64 	%rd17, %rd2, %rd34;
	ld.local.u32 	%r84, [%rd17+24];
	ld.local.u32 	%r85, [%rd17+20];
	setp.eq.s32 	%p13, %r24, 0;
	@%p13 bra 	$L__BB0_16;
	shf.l.wrap.b32 	%r84, %r85, %r84, %r24;
	ld.local.u32 	%r65, [%rd17+16];
	shf.l.wrap.b32 	%r85, %r65, %r85, %r24;
$L__BB0_16:
	shr.u32 	%r66, %r84, 30;
	shf.l.wrap.b32 	%r67, %r85, %r84, 2;
	shl.b32 	%r68, %r85, 2;
	shr.u32 	%r69, %r67, 31;
	add.s32 	%r70, %r69, %r66;
	neg.s32 	%r71, %r70;
	setp.lt.s32 	%p14, %r20, 0;
	selp.b32 	%r86, %r71, %r70, %p14;
	xor.b32  	%r72, %r67, %r20;
	shr.s32 	%r73, %r67, 31;
	xor.b32  	%r74, %r73, %r67;
	xor.b32  	%r75, %r73, %r68;
	cvt.u64.u32 	%rd35, %r74;
	shl.b64 	%rd36, %rd35, 32;
	cvt.u64.u32 	%rd37, %r75;
	or.b64  	%rd38, %rd36, %rd37;
	cvt.rn.f64.s64 	%fd3, %rd38;
	mul.f64 	%fd4, %fd3, 0d3BF921FB54442D19;
	cvt.rn.f32.f64 	%f43, %fd4;
	neg.f32 	%f44, %f43;
	setp.lt.s32 	%p15, %r72, 0;
	selp.f32 	%f69, %f44, %f43, %p15;
$L__BB0_17:
	mul.rn.f32 	%f46, %f69, %f69;
	and.b32  	%r77, %r86, 1;
	setp.eq.b32 	%p16, %r77, 1;
	selp.f32 	%f47, 0f3F800000, %f69, %p16;
	fma.rn.f32 	%f48, %f46, %f47, 0f00000000;
	fma.rn.f32 	%f49, %f46, 0f37CBAC00, 0fBAB607ED;
	selp.f32 	%f50, %f49, 0fB94D4153, %p16;
	selp.f32 	%f51, 0f3D2AAABB, 0f3C0885E4, %p16;
	fma.rn.f32 	%f52, %f50, %f46, %f51;
	selp.f32 	%f53, 0fBEFFFFFF, 0fBE2AAAA8, %p16;
	fma.rn.f32 	%f54, %f52, %f46, %f53;
	fma.rn.f32 	%f55, %f54, %f48, %f47;
	and.b32  	%r78, %r86, 2;
	setp.eq.s32 	%p17, %r78, 0;
	mov.f32 	%f56, 0f00000000;
	sub.f32 	%f57, %f56, %f55;
	selp.f32 	%f58, %f55, %f57, %p17;
	abs.f32 	%f59, %f58;
	abs.f32 	%f60, %f9;
	add.f32 	%f61, %f60, %f59;
	mul.f32 	%f62, %f61, 0f3F000000;
	mul.f32 	%f63, %f1, %f62;
	mul.wide.u32 	%rd39, %r4, 4;
	add.s64 	%rd40, %rd1, %rd39;
	st.global.f32 	[%rd40], %f63;
$L__BB0_18:
	shl.b64 	%rd41, %rd3, 2;
	add.s64 	%rd18, %rd1, %rd41;
	bar.sync 	0;
	setp.lt.u32 	%p18, %r87, 2;
	@%p18 bra 	$L__BB0_23;
	mul.wide.u32 	%rd42, %r1, 4;
	add.s64 	%rd19, %rd18, %rd42;
$L__BB0_20:
	shr.u32 	%r34, %r87, 1;
	setp.ge.u32 	%p19, %r1, %r34;
	@%p19 bra 	$L__BB0_22;
	mul.wide.u32 	%rd43, %r34, 4;
	add.s64 	%rd44, %rd19, %rd43;
	ld.global.f32 	%f64, [%rd44];
	ld.global.f32 	%f65, [%rd19];
	add.f32 	%f66, %f64, %f65;
	st.global.f32 	[%rd19], %f66;
$L__BB0_22:
	bar.sync 	0;
	setp.gt.u32 	%p20, %r87, 3;
	mov.u32 	%r87, %r34;
	@%p20 bra 	$L__BB0_20;
$L__BB0_23:
	setp.ne.s32 	%p21, %r1, 0;
	@%p21 bra 	$L__BB0_25;
	ld.global.f32 	%f67, [%rd18];
	cvta.to.global.u64 	%rd45, %rd20;
	mul.wide.u32 	%rd46, %r2, 4;
	add.s64 	%rd47, %rd45, %rd46;
	st.global.f32 	[%rd47], %f67;
$L__BB0_25:
	bar.sync 	0;
	ret;

}


// ===== COMPILED SASS (sm_100) =====

	.target	sm_100

	.elftype	@"ET_EXEC"


//--------------------- .note.nv.tkinfo           --------------------------
	.section	.note.nv.tkinfo,"",@"SHT_NOTE"
	.sectionflags	@"SHF_NOTE_NV_TKINFO"
	.tkinfo
        /*0018*/ 	.word	0x00000002
        /*0030*/ 	.string	""
        /*0030*/ 	.string	"ptxas"
        /*0030*/ 	.string	"Cuda compilation tools, release 13.0, V13.0.88"
        /*0030*/ 	.string	"Build cuda_13.0.r13.0/compiler.36424714_0"
        /*0030*/ 	.string	"-arch sm_100 -m 64 "



//--------------------- .note.nv.cuinfo           --------------------------
	.section	.note.nv.cuinfo,"",@"SHT_NOTE"
	.sectionflags	@"SHF_NOTE_NV_CUINFO"
        /*0018*/ 	.short	0x0002
        /*001a*/ 	.short	0x0064
        /*001c*/ 	.short	0x0082
	.zero		2


//--------------------- .nv.info                  --------------------------
	.section	.nv.info,"",@"SHT_CUDA_INFO"
	.align	4


	//----- nvinfo : EIATTR_REGCOUNT
	.align		4
        /*0000*/ 	.byte	0x04, 0x2f
        /*0002*/ 	.short	(.L_2 - .L_1)
	.align		4
.L_1:
        /*0004*/ 	.word	index@(_Z15riemannSumOnGPUPfS_ffi)
        /*0008*/ 	.word	0x00000018


	//----- nvinfo : EIATTR_FRAME_SIZE
	.align		4
.L_2:
        /*000c*/ 	.byte	0x04, 0x11
        /*000e*/ 	.short	(.L_4 - .L_3)
	.align		4
.L_3:
        /*0010*/ 	.word	index@($__internal_0_$__cuda_sm3x_div_rn_noftz_f32_slowpath)
        /*0014*/ 	.word	0x00000020


	//----- nvinfo : EIATTR_FRAME_SIZE
	.align		4
.L_4:
        /*0018*/ 	.byte	0x04, 0x11
        /*001a*/ 	.short	(.L_6 - .L_5)
	.align		4
.L_5:
        /*001c*/ 	.word	index@(_Z15riemannSumOnGPUPfS_ffi)
        /*0020*/ 	.word	0x00000020


	//----- nvinfo : EIATTR_MIN_STACK_SIZE
	.align		4
.L_6:
        /*0024*/ 	.byte	0x04, 0x12
        /*0026*/ 	.short	(.L_8 - .L_7)
	.align		4
.L_7:
        /*0028*/ 	.word	index@(_Z15riemannSumOnGPUPfS_ffi)
        /*002c*/ 	.word	0x00000020
.L_8:


//--------------------- .nv.compat                --------------------------
	.section	.nv.compat,"",@"SHT_CUDA_COMPAT_INFO"
	.align	4
        /*0000*/ 	.byte	0x02, 0x09, 0x00, 0x00, 0x02, 0x02, 0x01, 0x00, 0x02, 0x05, 0x05, 0x00, 0x03, 0x07, 0x01, 0x01
        /*0010*/ 	.byte	0x02, 0x03, 0x00, 0x00, 0x02, 0x06, 0x01, 0x00, 0x04, 0x0b, 0x08, 0x00, 0x01, 0x00, 0x00, 0x00
        /*0020*/ 	.byte	0x00, 0x00, 0x00, 0x00


//--------------------- .nv.info._Z15riemannSumOnGPUPfS_ffi --------------------------
	.section	.nv.info._Z15riemannSumOnGPUPfS_ffi,"",@"SHT_CUDA_INFO"
	.sectionflags	@""
	.align	4


	//----- nvinfo : EIATTR_CUDA_API_VERSION
	.align		4
        /*0000*/ 	.byte	0x04, 0x37
        /*0002*/ 	.short	(.L_10 - .L_9)
.L_9:
        /*0004*/ 	.word	0x00000082


	//----- nvinfo : EIATTR_KPARAM_INFO
	.align		4
.L_10:
        /*0008*/ 	.byte	0x04, 0x17
        /*000a*/ 	.short	(.L_12 - .L_11)
.L_11:
        /*000c*/ 	.word	0x00000000
        /*0010*/ 	.short	0x0004
        /*0012*/ 	.short	0x0018
        /*0014*/ 	.byte	0x00, 0xf0, 0x11, 0x00


	//----- nvinfo : EIATTR_KPARAM_INFO
	.align		4
.L_12:
        /*0018*/ 	.byte	0x04, 0x17
        /*001a*/ 	.short	(.L_14 - .L_13)
.L_13:
        /*001c*/ 	.word	0x00000000
        /*0020*/ 	.short	0x0003
        /*0022*/ 	.short	0x0014
        /*0024*/ 	.byte	0x00, 0xf0, 0x11, 0x00


	//----- nvinfo : EIATTR_KPARAM_INFO
	.align		4
.L_14:
        /*0028*/ 	.byte	0x04, 0x17
        /*002a*/ 	.short	(.L_16 - .L_15)
.L_15:
        /*002c*/ 	.word	0x00000000
        /*0030*/ 	.short	0x0002
        /*0032*/ 	.short	0x0010
        /*0034*/ 	.byte	0x00, 0xf0, 0x11, 0x00


	//----- nvinfo : EIATTR_KPARAM_INFO
	.align		4
.L_16:
        /*0038*/ 	.byte	0x04, 0x17
        /*003a*/ 	.short	(.L_18 - .L_17)
.L_17:
        /*003c*/ 	.word	0x00000000
        /*0040*/ 	.short	0x0001
        /*0042*/ 	.short	0x0008
        /*0044*/ 	.byte	0x00, 0xf5, 0x21, 0x00


	//----- nvinfo : EIATTR_KPARAM_INFO
	.align		4
.L_18:
        /*0048*/ 	.byte	0x04, 0x17
        /*004a*/ 	.short	(.L_20 - .L_19)
.L_19:
        /*004c*/ 	.word	0x00000000
        /*0050*/ 	.short	0x0000
        /*0052*/ 	.short	0x0000
        /*0054*/ 	.byte	0x00, 0xf5, 0x21, 0x00


	//----- nvinfo : EIATTR_SPARSE_MMA_MASK
	.align		4
.L_20:
        /*0058*/ 	.byte	0x03, 0x50
        /*005a*/ 	.short	0x0000


	//----- nvinfo : EIATTR_MAXREG_COUNT
	.align		4
        /*005c*/ 	.byte	0x03, 0x1b
        /*005e*/ 	.short	0x00ff


	//----- nvinfo : EIATTR_NUM_BARRIERS
	.align		4
        /*0060*/ 	.byte	0x02, 0x4c
        /*0062*/ 	.byte	0x01
	.zero		1


	//----- nvinfo : EIATTR_MERCURY_ISA_VERSION
	.align		4
        /*0064*/ 	.byte	0x03, 0x5f
        /*0066*/ 	.short	0x0101


	//----- nvinfo : EIATTR_VRC_CTA_INIT_COUNT
	.align		4
        /*0068*/ 	.byte	0x02, 0x4a
	.zero		1
	.zero		1


	//----- nvinfo : EIATTR_EXIT_INSTR_OFFSETS
	.align		4
        /*006c*/ 	.byte	0x04, 0x1c
        /*006e*/ 	.short	(.L_22 - .L_21)


	//   ....[0]....
.L_21:
        /*0070*/ 	.word	0x00000e50


	//----- nvinfo : EIATTR_CRS_STACK_SIZE
	.align		4
.L_22:
        /*0074*/ 	.byte	0x04, 0x1e
        /*0076*/ 	.short	(.L_24 - .L_23)
.L_23:
        /*0078*/ 	.word	0x00000000


	//----- nvinfo : EIATTR_CBANK_PARAM_SIZE
	.align		4
.L_24:
        /*007c*/ 	.byte	0x03, 0x19
        /*007e*/ 	.short	0x001c


	//----- nvinfo : EIATTR_PARAM_CBANK
	.align		4
        /*0080*/ 	.byte	0x04, 0x0a
        /*0082*/ 	.short	(.L_26 - .L_25)
	.align		4
.L_25:
        /*0084*/ 	.word	index@(.nv.constant0._Z15riemannSumOnGPUPfS_ffi)
        /*0088*/ 	.short	0x0380
        /*008a*/ 	.short	0x001c


	//----- nvinfo : EIATTR_SW_WAR
	.align		4
.L_26:
        /*008c*/ 	.byte	0x04, 0x36
        /*008e*/ 	.short	(.L_28 - .L_27)
.L_27:
        /*0090*/ 	.word	0x00000008
.L_28:


//--------------------- .nv.callgraph             --------------------------
	.section	.nv.callgraph,"",@"SHT_CUDA_CALLGRAPH"
	.align	4
	.sectionentsize	8
	.align		4
        /*0000*/ 	.word	0x00000000
	.align		4
        /*0004*/ 	.word	0xffffffff
	.align		4
        /*0008*/ 	.word	0x00000000
	.align		4
        /*000c*/ 	.word	0xfffffffe
	.align		4
        /*0010*/ 	.word	0x00000000
	.align		4
        /*0014*/ 	.word	0xfffffffd
	.align		4
        /*0018*/ 	.word	0x00000000
	.align		4
        /*001c*/ 	.word	0xfffffffc


//--------------------- .nv.constant4             --------------------------
	.section	.nv.constant4,"a",@progbits
	.align	8
	.align		8
.nv.constant4:
        /*0000*/ 	.dword	__cudart_i2opi_f


//--------------------- .text._Z15riemannSumOnGPUPfS_ffi --------------------------
	.section	.text._Z15riemannSumOnGPUPfS_ffi,"ax",@progbits
	.align	128
        .global         _Z15riemannSumOnGPUPfS_ffi
        .type           _Z15riemannSumOnGPUPfS_ffi,@function
        .size           _Z15riemannSumOnGPUPfS_ffi,(.L_x_24 - _Z15riemannSumOnGPUPfS_ffi)
        .other          _Z15riemannSumOnGPUPfS_ffi,@"STO_CUDA_ENTRY STV_DEFAULT"
_Z15riemannSumOnGPUPfS_ffi:
.text._Z15riemannSumOnGPUPfS_ffi:
[----:B------:R-:W0:Y:S01]  /*0000*/  LDC R1, c[0x0][0x37c] ;  /* 0x0000df00ff017b82 */ /* 0x000e220000000800 */
[----:B------:R-:W1:Y:S01]  /*0010*/  S2R R11, SR_CTAID.X ;  /* 0x00000000000b7919 */ /* 0x000e620000002500 */
[----:B------:R-:W2:Y:S01]  /*0020*/  LDCU UR4, c[0x0][0x360] ;  /* 0x00006c00ff0477ac */ /* 0x000ea20008000800 */
[----:B------:R-:W-:Y:S01]  /*0030*/  BSSY.RECONVERGENT B0, `(.L_x_0) ;  /* 0x00000c3000007945 */ /* 0x000fe20003800200 */
[----:B0-----:R-:W-:Y:S01]  /*0040*/  VIADD R1, R1, 0xffffffe0 ;  /* 0xffffffe001017836 */ /* 0x001fe20000000000 */
[----:B------:R-:W0:Y:S01]  /*0050*/  S2R R10, SR_TID.X ;  /* 0x00000000000a7919 */ /* 0x000e220000002100 */
[----:B------:R-:W3:Y:S01]  /*0060*/  LDCU UR10, c[0x0][0x398] ;  /* 0x00007300ff0a77ac */ /* 0x000ee20008000800 */
[----:B------:R-:W4:Y:S01]  /*0070*/  LDCU.64 UR6, c[0x0][0x358] ;  /* 0x00006b00ff0677ac */ /* 0x000f220008000a00 */
[----:B--2---:R-:W-:Y:S02]  /*0080*/  IMAD.U32 R7, RZ, RZ, UR4 ;  /* 0x00000004ff077e24 */ /* 0x004fe4000f8e00ff */
[----:B-1----:R-:W-:-:S04]  /*0090*/  IMAD R9, R11, UR4, RZ ;  /* 0x000000040b097c24 */ /* 0x002fc8000f8e02ff */
[----:B0-----:R-:W-:-:S05]  /*00a0*/  IMAD.IADD R8, R9, 0x1, R10 ;  /* 0x0000000109087824 */ /* 0x001fca00078e020a */
[----:B---3--:R-:W-:-:S13]  /*00b0*/  ISETP.GE.U32.AND P0, PT, R8, UR10, PT ;  /* 0x0000000a08007c0c */ /* 0x008fda000bf06070 */
[----:B----4-:R-:W-:Y:S05]  /*00c0*/  @P0 BRA `(.L_x_1) ;  /* 0x0000000800e40947 */ /* 0x010fea0003800000 */
[----:B------:R-:W0:Y:S01]  /*00d0*/  LDC.64 R12, c[0x0][0x390] ;  /* 0x0000e400ff0c7b82 */ /* 0x000e220000000a00 */
[----:B------:R-:W-:-:S04]  /*00e0*/  I2FP.F32.S32 R3, UR10 ;  /* 0x0000000a00037c45 */ /* 0x000fc80008201400 */
[----:B------:R-:W1:Y:S02]  /*00f0*/  MUFU.RCP R2, R3 ;  /* 0x0000000300027308 */ /* 0x000e640000001000 */
[----:B-1----:R-:W-:Y:S01]  /*0100*/  FFMA R5, -R3, R2, 1 ;  /* 0x3f80000003057423 */ /* 0x002fe20000000102 */
[----:B0-----:R-:W-:-:S03]  /*0110*/  FADD R0, R13, -R12 ;  /* 0x8000000c0d007221 */ /* 0x001fc60000000000 */
[----:B------:R-:W-:Y:S02]  /*0120*/  FFMA R5, R2, R5, R2 ;  /* 0x0000000502057223 */ /* 0x000fe40000000002 */
[----:B------:R-:W0:Y:S02]  /*0130*/  FCHK P0, R0, R3 ;  /* 0x0000000300007302 */ /* 0x000e240000000000 */
[----:B------:R-:W-:-:S04]  /*0140*/  FFMA R12, R0, R5, RZ ;  /* 0x00000005000c7223 */ /* 0x000fc800000000ff */
[----:B------:R-:W-:-:S04]  /*0150*/  FFMA R2, -R3, R12, R0 ;  /* 0x0000000c03027223 */ /* 0x000fc80000000100 */
[----:B------:R-:W-:Y:S01]  /*0160*/  FFMA R12, R5, R2, R12 ;  /* 0x00000002050c7223 */ /* 0x000fe2000000000c */
[----:B0-----:R-:W-:Y:S06]  /*0170*/  @!P0 BRA `(.L_x_2) ;  /* 0x00000000000c8947 */ /* 0x001fec0003800000 */
[----:B------:R-:W-:-:S07]  /*0180*/  MOV R2, 0x1a0 ;  /* 0x000001a000027802 */ /* 0x000fce0000000f00 */
[----:B------:R-:W-:Y:S05]  /*0190*/  CALL.REL.NOINC `($__internal_0_$__cuda_sm3x_div_rn_noftz_f32_slowpath) ;  /* 0x0000000c00307944 */ /* 0x000fea0003c00000 */
[----:B------:R-:W-:-:S07]  /*01a0*/  IMAD.MOV.U32 R12, RZ, RZ, R0 ;  /* 0x000000ffff0c7224 */ /* 0x000fce00078e0000 */
.L_x_2:
[----:B------:R-:W0:Y:S01]  /*01b0*/  LDCU UR4, c[0x0][0x390] ;  /* 0x00007200ff0477ac */ /* 0x000e220008000800 */
[----:B------:R-:W-:Y:S01]  /*01c0*/  I2FP.F32.U32 R5, R8 ;  /* 0x0000000800057245 */ /* 0x000fe20000201000 */
[----:B------:R-:W-:Y:S04]  /*01d0*/  BSSY.RECONVERGENT B1, `(.L_x_3) ;  /* 0x0000042000017945 */ /* 0x000fe80003800200 */
[----:B0-----:R-:W-:-:S04]  /*01e0*/  FFMA R5, R5, R12, UR4 ;  /* 0x0000000405057e23 */ /* 0x001fc8000800000c */
[C---:B------:R-:W-:Y:S01]  /*01f0*/  FMUL R0, R5.reuse, 0.63661974668502807617 ;  /* 0x3f22f98305007820 */ /* 0x040fe20000400000 */
[C---:B------:R-:W-:Y:S01]  /*0200*/  FSETP.GE.AND P0, PT, |R5|.reuse, 105615, PT ;  /* 0x47ce47800500780b */ /* 0x040fe20003f06200 */
[----:B------:R-:W-:-:S04]  /*0210*/  FADD R13, R5, R12 ;  /* 0x0000000c050d7221 */ /* 0x000fc80000000000 */
[----:B------:R-:W0:Y:S02]  /*0220*/  F2I.NTZ R0, R0 ;  /* 0x0000000000007305 */ /* 0x000e240000203100 */
[----:B0-----:R-:W-:-:S05]  /*0230*/  I2FP.F32.S32 R2, R0 ;  /* 0x0000000000027245 */ /* 0x001fca0000201400 */
[----:B------:R-:W-:-:S04]  /*0240*/  FFMA R3, R2, -1.5707962512969970703, R5 ;  /* 0xbfc90fda02037823 */ /* 0x000fc80000000005 */
[----:B------:R-:W-:-:S04]  /*0250*/  FFMA R3, R2, -7.5497894158615963534e-08, R3 ;  /* 0xb3a2216802037823 */ /* 0x000fc80000000003 */
[----:B------:R-:W-:Y:S01]  /*0260*/  FFMA R2, R2, -5.3903029534742383927e-15, R3 ;  /* 0xa7c234c502027823 */ /* 0x000fe20000000003 */
[----:B------:R-:W-:Y:S06]  /*0270*/  @!P0 BRA `(.L_x_4) ;  /* 0x0000000000dc8947 */ /* 0x000fec0003800000 */
[----:B------:R-:W-:-:S13]  /*0280*/  FSETP.NEU.AND P0, PT, |R5|, +INF , PT ;  /* 0x7f8000000500780b */ /* 0x000fda0003f0d200 */
[----:B------:R-:W-:Y:S01]  /*0290*/  @!P0 FMUL R2, RZ, R5 ;  /* 0x00000005ff028220 */ /* 0x000fe20000400000 */
[----:B------:R-:W-:Y:S01]  /*02a0*/  @!P0 IMAD.MOV.U32 R0, RZ, RZ, RZ ;  /* 0x000000ffff008224 */ /* 0x000fe200078e00ff */
[----:B------:R-:W-:Y:S06]  /*02b0*/  @!P0 BRA `(.L_x_4) ;  /* 0x0000000000cc8947 */ /* 0x000fec0003800000 */
[----:B------:R-:W-:Y:S01]  /*02c0*/  IMAD.SHL.U32 R2, R5, 0x100, RZ ;  /* 0x0000010005027824 */ /* 0x000fe200078e00ff */
[----:B------:R-:W0:Y:S01]  /*02d0*/  LDCU.64 UR8, c[0x4][URZ] ;  /* 0x01000000ff0877ac */ /* 0x000e220008000a00 */
[----:B------:R-:W-:Y:S02]  /*02e0*/  IMAD.MOV.U32 R6, RZ, RZ, RZ ;  /* 0x000000ffff067224 */ /* 0x000fe400078e00ff */
[----:B------:R-:W-:Y:S01]  /*02f0*/  IMAD.MOV.U32 R0, RZ, RZ, R1 ;  /* 0x000000ffff007224 */ /* 0x000fe200078e0001 */
[----:B------:R-:W-:Y:S01]  /*0300*/  LOP3.LUT R19, R2, 0x80000000, RZ, 0xfc, !PT ;  /* 0x8000000002137812 */ /* 0x000fe200078efcff */
[----:B------:R-:W-:Y:S01]  /*0310*/  UMOV UR5, URZ ;  /* 0x000000ff00057c82 */ /* 0x000fe20008000000 */
[----:B------:R-:W-:-:S05]  /*0320*/  UMOV UR4, URZ ;  /* 0x000000ff00047c82 */ /* 0x000fca0008000000 */
.L_x_5:
[----:B0-----:R-:W-:Y:S02]  /*0330*/  IMAD.U32 R14, RZ, RZ, UR8 ;  /* 0x00000008ff0e7e24 */ /* 0x001fe4000f8e00ff */
[----:B------:R-:W-:-:S05]  /*0340*/  IMAD.U32 R15, RZ, RZ, UR9 ;  /* 0x00000009ff0f7e24 */ /* 0x000fca000f8e00ff */
[----:B------:R-:W2:Y:S01]  /*0350*/  LDG.E.CONSTANT R2, desc[UR6][R14.64] ;  /* 0x000000060e027981 */ /* 0x000ea2000c1e9900 */
[----:B------:R-:W-:Y:S02]  /*0360*/  UIADD3 UR8, UP0, UPT, UR8, 0x4, URZ ;  /* 0x0000000408087890 */ /* 0x000fe4000ff1e0ff */
[----:B------:R-:W-:Y:S02]  /*0370*/  UIADD3 UR4, UPT, UPT, UR4, 0x1, URZ ;  /* 0x0000000104047890 */ /* 0x000fe4000fffe0ff */
[----:B------:R-:W-:Y:S02]  /*0380*/  UIADD3.X UR9, UPT, UPT, URZ, UR9, URZ, UP0, !UPT ;  /* 0x00000009ff097290 */ /* 0x000fe400087fe4ff */
[----:B------:R-:W-:Y:S01]  /*0390*/  UISETP.NE.AND UP0, UPT, UR4, 0x6, UPT ;  /* 0x000000060400788c */ /* 0x000fe2000bf05270 */
[----:B--2---:R-:W-:-:S03]  /*03a0*/  IMAD.WIDE.U32 R2, R2, R19, RZ ;  /* 0x0000001302027225 */ /* 0x004fc600078e00ff */
[----:B------:R-:W-:-:S04]  /*03b0*/  IADD3 R17, P0, PT, R2, R6, RZ ;  /* 0x0000000602117210 */ /* 0x000fc80007f1e0ff */
[----:B------:R-:W-:Y:S01]  /*03c0*/  IADD3.X R6, PT, PT, R3, UR5, RZ, P0, !PT ;  /* 0x0000000503067c10 */ /* 0x000fe200087fe4ff */
[----:B------:R0:W-:Y:S02]  /*03d0*/  STL [R0], R17 ;  /* 0x0000001100007387 */ /* 0x0001e40000100800 */
[----:B0-----:R-:W-:Y:S01]  /*03e0*/  VIADD R0, R0, 0x4 ;  /* 0x0000000400007836 */ /* 0x001fe20000000000 */
[----:B------:R-:W-:Y:S06]  /*03f0*/  BRA.U UP0, `(.L_x_5) ;  /* 0xfffffffd00cc7547 */ /* 0x000fec000b83ffff */
[----:B------:R-:W-:Y:S01]  /*0400*/  SHF.R.U32.HI R4, RZ, 0x17, R5 ;  /* 0x00000017ff047819 */ /* 0x000fe20000011605 */
[----:B------:R0:W-:Y:S03]  /*0410*/  STL [R1+0x18], R6 ;  /* 0x0000180601007387 */ /* 0x0001e60000100800 */
[C---:B------:R-:W-:Y:S02]  /*0420*/  LOP3.LUT R0, R4.reuse, 0xe0, RZ, 0xc0, !PT ;  /* 0x000000e004007812 */ /* 0x040fe400078ec0ff */
[----:B------:R-:W-:-:S03]  /*0430*/  LOP3.LUT P0, RZ, R4, 0x1f, RZ, 0xc0, !PT ;  /* 0x0000001f04ff7812 */ /* 0x000fc6000780c0ff */
[----:B------:R-:W-:-:S05]  /*0440*/  VIADD R0, R0, 0xffffff80 ;  /* 0xffffff8000007836 */ /* 0x000fca0000000000 */
[----:B------:R-:W-:-:S05]  /*0450*/  SHF.R.U32.HI R0, RZ, 0x5, R0 ;  /* 0x00000005ff007819 */ /* 0x000fca0000011600 */
[----:B------:R-:W-:-:S05]  /*0460*/  IMAD R16, R0, -0x4, R1 ;  /* 0xfffffffc00107824 */ /* 0x000fca00078e0201 */
[----:B------:R-:W2:Y:S04]  /*0470*/  LDL R0, [R16+0x18] ;  /* 0x0000180010007983 */ /* 0x000ea80000100800 */
[----:B------:R-:W2:Y:S04]  /*0480*/  LDL R3, [R16+0x14] ;  /* 0x0000140010037983 */ /* 0x000ea80000100800 */
[----:B------:R-:W3:Y:S01]  /*0490*/  @P0 LDL R2, [R16+0x10] ;  /* 0x0000100010020983 */ /* 0x000ee20000100800 */
[----:B------:R-:W-:Y:S01]  /*04a0*/  LOP3.LUT R4, R4, 0x1f, RZ, 0xc0, !PT ;  /* 0x0000001f04047812 */ /* 0x000fe200078ec0ff */
[----:B------:R-:W-:Y:S01]  /*04b0*/  UMOV UR4, 0x54442d19 ;  /* 0x54442d1900047882 */ /* 0x000fe20000000000 */
[----:B------:R-:W-:-:S02]  /*04c0*/  UMOV UR5, 0x3bf921fb ;  /* 0x3bf921fb00057882 */ /* 0x000fc40000000000 */
[-C--:B--2---:R-:W-:Y:S02]  /*04d0*/  @P0 SHF.L.W.U32.HI R0, R3, R4.reuse, R0 ;  /* 0x0000000403000219 */ /* 0x084fe40000010e00 */
[----:B---3--:R-:W-:Y:S02]  /*04e0*/  @P0 SHF.L.W.U32.HI R3, R2, R4, R3 ;  /* 0x0000000402030219 */ /* 0x008fe40000010e03 */
[----:B------:R-:W-:Y:S02]  /*04f0*/  ISETP.GE.AND P0, PT, R5, RZ, PT ;  /* 0x000000ff0500720c */ /* 0x000fe40003f06270 */
[C---:B------:R-:W-:Y:S01]  /*0500*/  SHF.L.W.U32.HI R2, R3.reuse, 0x2, R0 ;  /* 0x0000000203027819 */ /* 0x040fe20000010e00 */
[----:B------:R-:W-:-:S03]  /*0510*/  IMAD.SHL.U32 R3, R3, 0x4, RZ ;  /* 0x0000000403037824 */ /* 0x000fc600078e00ff */
[----:B------:R-:W-:Y:S02]  /*0520*/  SHF.R.S32.HI R4, RZ, 0x1f, R2 ;  /* 0x0000001fff047819 */ /* 0x000fe40000011402 */
[----:B------:R-:W-:Y:S02]  /*0530*/  LOP3.LUT R5, R2, R5, RZ, 0x3c, !PT ;  /* 0x0000000502057212 */ /* 0x000fe400078e3cff */
[C---:B------:R-:W-:Y:S02]  /*0540*/  LOP3.LUT R14, R4.reuse, R3, RZ, 0x3c, !PT ;  /* 0x00000003040e7212 */ /* 0x040fe400078e3cff */
[----:B------:R-:W-:Y:S02]  /*0550*/  LOP3.LUT R15, R4, R2, RZ, 0x3c, !PT ;  /* 0x00000002040f7212 */ /* 0x000fe400078e3cff */
[----:B------:R-:W-:Y:S02]  /*0560*/  SHF.R.U32.HI R3, RZ, 0x1e, R0 ;  /* 0x0000001eff037819 */ /* 0x000fe40000011600 */
[----:B------:R-:W-:-:S02]  /*0570*/  ISETP.GE.AND P1, PT, R5, RZ, PT ;  /* 0x000000ff0500720c */ /* 0x000fc40003f26270 */
[----:B------:R-:W1:Y:S01]  /*0580*/  I2F.F64.S64 R14, R14 ;  /* 0x0000000e000e7312 */ /* 0x000e620000301c00 */
[----:B------:R-:W-:-:S05]  /*0590*/  LEA.HI R0, R2, R3, RZ, 0x1 ;  /* 0x0000000302007211 */ /* 0x000fca00078f08ff */
[----:B------:R-:W-:-:S04]  /*05a0*/  IMAD.MOV R2, RZ, RZ, -R0 ;  /* 0x000000ffff027224 */ /* 0x000fc800078e0a00 */
[----:B------:R-:W-:Y:S01]  /*05b0*/  @!P0 IMAD.MOV.U32 R0, RZ, RZ, R2 ;  /* 0x000000ffff008224 */ /* 0x000fe200078e0002 */
[----:B-1----:R-:W-:-:S10]  /*05c0*/  DMUL R16, R14, UR4 ;  /* 0x000000040e107c28 */ /* 0x002fd40008000000 */
[----:B------:R-:W1:Y:S02]  /*05d0*/  F2F.F32.F64 R16, R16 ;  /* 0x0000001000107310 */ /* 0x000e640000301000 */
[----:B01----:R-:W-:-:S07]  /*05e0*/  FSEL R2, -R16, R16, !P1 ;  /* 0x0000001010027208 */ /* 0x003fce0004800100 */
.L_x_4:
[----:B------:R-:W-:Y:S05]  /*05f0*/  BSYNC.RECONVERGENT B1 ;  /* 0x0000000000017941 */ /* 0x000fea0003800200 */
.L_x_3:
[----:B------:R-:W-:Y:S01]  /*0600*/  FMUL R4, R13, 0.63661974668502807617 ;  /* 0x3f22f9830d047820 */ /* 0x000fe20000400000 */
[----:B------:R-:W-:Y:S02]  /*0610*/  IMAD.MOV.U32 R16, RZ, RZ, 0x37cbac00 ;  /* 0x37cbac00ff107424 */ /* 0x000fe400078e00ff */
[----:B------:R-:W-:Y:S01]  /*0620*/  FMUL R3, R2, R2 ;  /* 0x0000000202037220 */ /* 0x000fe20000400000 */
[C---:B------:R-:W-:Y:S01]  /*0630*/  LOP3.LUT R6, R0.reuse, 0x1, RZ, 0xc0, !PT ;  /* 0x0000000100067812 */ /* 0x040fe200078ec0ff */
[----:B------:R-:W-:Y:S01]  /*0640*/  IMAD.MOV.U32 R17, RZ, RZ, 0x3d2aaabb ;  /* 0x3d2aaabbff117424 */ /* 0x000fe200078e00ff */
[----:B------:R-:W-:Y:S01]  /*0650*/  LOP3.LUT P1, RZ, R0, 0x2, RZ, 0xc0, !PT ;  /* 0x0000000200ff7812 */ /* 0x000fe2000782c0ff */
[----:B------:R-:W0:Y:S01]  /*0660*/  F2I.NTZ R4, R4 ;  /* 0x0000000400047305 */ /* 0x000e220000203100 */
[----:B------:R-:W-:Y:S01]  /*0670*/  FFMA R5, R3, R16, -0.0013887860113754868507 ;  /* 0xbab607ed03057423 */ /* 0x000fe20000000010 */
[----:B------:R-:W-:Y:S01]  /*0680*/  ISETP.NE.U32.AND P0, PT, R6, 0x1, PT ;  /* 0x000000010600780c */ /* 0x000fe20003f05070 */
[----:B------:R-:W-:Y:S01]  /*0690*/  IMAD.MOV.U32 R14, RZ, RZ, 0x3effffff ;  /* 0x3effffffff0e7424 */ /* 0x000fe200078e00ff */
[----:B------:R-:W-:Y:S02]  /*06a0*/  BSSY.RECONVERGENT B1, `(.L_x_6) ;  /* 0x0000047000017945 */ /* 0x000fe40003800200 */
[----:B------:R-:W-:-:S02]  /*06b0*/  FSEL R6, R5, -0.00019574658654164522886, !P0 ;  /* 0xb94d415305067808 */ /* 0x000fc40004000000 */
[----:B------:R-:W-:Y:S02]  /*06c0*/  FSEL R18, R17, 0.0083327032625675201416, !P0 ;  /* 0x3c0885e411127808 */ /* 0x000fe40004000000 */
[----:B------:R-:W-:-:S03]  /*06d0*/  FSEL R0, R2, 1, P0 ;  /* 0x3f80000002007808 */ /* 0x000fc60000000000 */
[----:B------:R-:W-:Y:S01]  /*06e0*/  FFMA R6, R3, R6, R18 ;  /* 0x0000000603067223 */ /* 0x000fe20000000012 */
[----:B------:R-:W-:Y:S02]  /*06f0*/  FSEL R18, -R14, -0.16666662693023681641, !P0 ;  /* 0xbe2aaaa80e127808 */ /* 0x000fe40004000100 */
[----:B------:R-:W-:Y:S02]  /*0700*/  FSETP.GE.AND P0, PT, |R13|, 105615, PT ;  /* 0x47ce47800d00780b */ /* 0x000fe40003f06200 */
[----:B0-----:R-:W-:Y:S01]  /*0710*/  I2FP.F32.S32 R20, R4 ;  /* 0x0000000400147245 */ /* 0x001fe20000201400 */
[C---:B------:R-:W-:Y:S01]  /*0720*/  FFMA R6, R3.reuse, R6, R18 ;  /* 0x0000000603067223 */ /* 0x040fe20000000012 */
[----:B------:R-:W-:-:S03]  /*0730*/  FFMA R3, R3, R0, RZ ;  /* 0x0000000003037223 */ /* 0x000fc600000000ff */
[----:B------:R-:W-:Y:S01]  /*0740*/  FFMA R5, R20, -1.5707962512969970703, R13 ;  /* 0xbfc90fda14057823 */ /* 0x000fe2000000000d */
[----:B------:R-:W-:-:S03]  /*0750*/  FFMA R15, R3, R6, R0 ;  /* 0x00000006030f7223 */ /* 0x000fc60000000000 */
[----:B------:R-:W-:Y:S01]  /*0760*/  FFMA R5, R20, -7.5497894158615963534e-08, R5 ;  /* 0xb3a2216814057823 */ /* 0x000fe20000000005 */
[----:B------:R-:W-:-:S03]  /*0770*/  @P1 FADD R15, RZ, -R15 ;  /* 0x8000000fff0f1221 */ /* 0x000fc60000000000 */
        /* <DEDUP_REMOVED lines=13> */
.L_x_8:
        /* <DEDUP_REMOVED lines=44> */
.L_x_7:
[----:B------:R-:W-:Y:S05]  /*0b10*/  BSYNC.RECONVERGENT B1 ;  /* 0x0000000000017941 */ /* 0x000fea0003800200 */
.L_x_6:
[----:B------:R-:W-:Y:S01]  /*0b20*/  FMUL R5, R0, R0 ;  /* 0x0000000000057220 */ /* 0x000fe20000400000 */
[C---:B------:R-:W-:Y:S02]  /*0b30*/  LOP3.LUT R2, R4.reuse, 0x1, RZ, 0xc0, !PT ;  /* 0x0000000104027812 */ /* 0x040fe400078ec0ff */
[----:B------:R-:W-:Y:S01]  /*0b40*/  LOP3.LUT P1, RZ, R4, 0x2, RZ, 0xc0, !PT ;  /* 0x0000000204ff7812 */ /* 0x000fe2000782c0ff */
[----:B------:R-:W-:Y:S01]  /*0b50*/  FFMA R16, R5, R16, -0.0013887860113754868507 ;  /* 0xbab607ed05107423 */ /* 0x000fe20000000010 */
[----:B------:R-:W-:Y:S02]  /*0b60*/  ISETP.NE.U32.AND P0, PT, R2, 0x1, PT ;  /* 0x000000010200780c */ /* 0x000fe40003f05070 */
[----:B------:R-:W0:Y:S02]  /*0b70*/  LDC.64 R2, c[0x0][0x380] ;  /* 0x0000e000ff027b82 */ /* 0x000e240000000a00 */
[----:B------:R-:W-:Y:S02]  /*0b80*/  FSEL R6, R17, 0.0083327032625675201416, !P0 ;  /* 0x3c0885e411067808 */ /* 0x000fe40004000000 */
[----:B------:R-:W-:-:S02]  /*0b90*/  FSEL R16, R16, -0.00019574658654164522886, !P0 ;  /* 0xb94d415310107808 */ /* 0x000fc40004000000 */
[----:B------:R-:W-:Y:S02]  /*0ba0*/  FSEL R13, -R14, -0.16666662693023681641, !P0 ;  /* 0xbe2aaaa80e0d7808 */ /* 0x000fe40004000100 */
[----:B------:R-:W-:Y:S01]  /*0bb0*/  FSEL R0, R0, 1, P0 ;  /* 0x3f80000000007808 */ /* 0x000fe20000000000 */
[----:B------:R-:W-:-:S04]  /*0bc0*/  FFMA R6, R5, R16, R6 ;  /* 0x0000001005067223 */ /* 0x000fc80000000006 */
[C---:B------:R-:W-:Y:S01]  /*0bd0*/  FFMA R6, R5.reuse, R6, R13 ;  /* 0x0000000605067223 */ /* 0x040fe2000000000d */
[----:B------:R-:W-:-:S04]  /*0be0*/  FFMA R5, R5, R0, RZ ;  /* 0x0000000005057223 */ /* 0x000fc800000000ff */
[----:B------:R-:W-:-:S04]  /*0bf0*/  FFMA R0, R5, R6, R0 ;  /* 0x0000000605007223 */ /* 0x000fc80000000000 */
[----:B------:R-:W-:Y:S01]  /*0c00*/  @P1 FADD R0, RZ, -R0 ;  /* 0x80000000ff001221 */ /* 0x000fe20000000000 */
[----:B0-----:R-:W-:-:S04]  /*0c10*/  IMAD.WIDE.U32 R2, R8, 0x4, R2 ;  /* 0x0000000408027825 */ /* 0x001fc800078e0002 */
[----:B------:R-:W-:-:S04]  /*0c20*/  FADD R0, |R15|, |R0| ;  /* 0x400000000f007221 */ /* 0x000fc80000000200 */
[----:B------:R-:W-:-:S04]  /*0c30*/  FMUL R5, R0, 0.5 ;  /* 0x3f00000000057820 */ /* 0x000fc80000400000 */
[----:B------:R-:W-:-:S05]  /*0c40*/  FMUL R5, R5, R12 ;  /* 0x0000000c05057220 */ /* 0x000fca0000400000 */
[----:B------:R0:W-:Y:S02]  /*0c50*/  STG.E desc[UR6][R2.64], R5 ;  /* 0x0000000502007986 */ /* 0x0001e4000c101906 */
.L_x_1:
[----:B------:R-:W-:Y:S05]  /*0c60*/  BSYNC.RECONVERGENT B0 ;  /* 0x0000000000007941 */ /* 0x000fea0003800200 */
.L_x_0:
[----:B0-----:R-:W0:Y:S08]  /*0c70*/  LDC.64 R2, c[0x0][0x380] ;  /* 0x0000e000ff027b82 */ /* 0x001e300000000a00 */
[----:B------:R-:W-:Y:S01]  /*0c80*/  BAR.SYNC.DEFER_BLOCKING 0x0 ;  /* 0x0000000000007b1d */ /* 0x000fe20000010000 */
[----:B------:R-:W-:Y:S02]  /*0c90*/  ISETP.GE.U32.AND P0, PT, R7, 0x2, PT ;  /* 0x000000020700780c */ /* 0x000fe40003f06070 */
[----:B0-----:R-:W-:-:S04]  /*0ca0*/  LEA R2, P1, R9, R2, 0x2 ;  /* 0x0000000209027211 */ /* 0x001fc800078210ff */
[----:B------:R-:W-:-:S07]  /*0cb0*/  LEA.HI.X R3, R9, R3, RZ, 0x2, P1 ;  /* 0x0000000309037211 */ /* 0x000fce00008f14ff */
[----:B------:R-:W-:Y:S05]  /*0cc0*/  @!P0 BRA `(.L_x_9) ;  /* 0x00000000003c8947 */ /* 0x000fea0003800000 */
[----:B------:R-:W-:-:S07]  /*0cd0*/  IMAD.WIDE.U32 R4, R10, 0x4, R2 ;  /* 0x000000040a047825 */ /* 0x000fce00078e0002 */
.L_x_12:
[----:B------:R-:W-:Y:S01]  /*0ce0*/  SHF.R.U32.HI R15, RZ, 0x1, R7 ;  /* 0x00000001ff0f7819 */ /* 0x000fe20000011607 */
[----:B------:R-:W-:Y:S03]  /*0cf0*/  BSSY.RECONVERGENT B0, `(.L_x_10) ;  /* 0x0000008000007945 */ /* 0x000fe60003800200 */
[----:B------:R-:W-:-:S13]  /*0d00*/  ISETP.GE.U32.AND P0, PT, R10, R15, PT ;  /* 0x0000000f0a00720c */ /* 0x000fda0003f06070 */
[----:B0-----:R-:W-:Y:S05]  /*0d10*/  @P0 BRA `(.L_x_11) ;  /* 0x0000000000140947 */ /* 0x001fea0003800000 */
[----:B------:R-:W-:Y:S01]  /*0d20*/  IMAD.WIDE.U32 R8, R15, 0x4, R4 ;  /* 0x000000040f087825 */ /* 0x000fe200078e0004 */
[----:B------:R-:W2:Y:S05]  /*0d30*/  LDG.E R13, desc[UR6][R4.64] ;  /* 0x00000006040d7981 */ /* 0x000eaa000c1e1900 */
[----:B------:R-:W2:Y:S02]  /*0d40*/  LDG.E R8, desc[UR6][R8.64] ;  /* 0x0000000608087981 */ /* 0x000ea4000c1e1900 */
[----:B--2---:R-:W-:-:S05]  /*0d50*/  FADD R13, R8, R13 ;  /* 0x0000000d080d7221 */ /* 0x004fca0000000000 */
[----:B------:R0:W-:Y:S02]  /*0d60*/  STG.E desc[UR6][R4.64], R13 ;  /* 0x0000000d04007986 */ /* 0x0001e4000c101906 */
.L_x_11:
[----:B------:R-:W-:Y:S05]  /*0d70*/  BSYNC.RECONVERGENT B0 ;  /* 0x0000000000007941 */ /* 0x000fea0003800200 */
.L_x_10:
[----:B------:R-:W-:Y:S01]  /*0d80*/  BAR.SYNC.DEFER_BLOCKING 0x0 ;  /* 0x0000000000007b1d */ /* 0x000fe20000010000 */
[----:B------:R-:W-:Y:S01]  /*0d90*/  ISETP.GT.U32.AND P0, PT, R7, 0x3, PT ;  /* 0x000000030700780c */ /* 0x000fe20003f04070 */
[----:B------:R-:W-:-:S12]  /*0da0*/  IMAD.MOV.U32 R7, RZ, RZ, R15 ;  /* 0x000000ffff077224 */ /* 0x000fd800078e000f */
[----:B------:R-:W-:Y:S05]  /*0db0*/  @P0 BRA `(.L_x_12) ;  /* 0xfffffffc00c80947 */ /* 0x000fea000383ffff */
.L_x_9:
[----:B------:R-:W-:Y:S01]  /*0dc0*/  ISETP.NE.AND P0, PT, R10, RZ, PT ;  /* 0x000000ff0a00720c */ /* 0x000fe20003f05270 */
[----:B------:R-:W-:-:S12]  /*0dd0*/  BSSY.RECONVERGENT B0, `(.L_x_13) ;  /* 0x0000006000007945 */ /* 0x000fd80003800200 */
[----:B------:R-:W-:Y:S05]  /*0de0*/  @P0 BRA `(.L_x_14) ;  /* 0x0000000000100947 */ /* 0x000fea0003800000 */
[----:B------:R-:W2:Y:S01]  /*0df0*/  LDG.E R3, desc[UR6][R2.64] ;  /* 0x0000000602037981 */ /* 0x000ea2000c1e1900 */
[----:B0-----:R-:W0:Y:S02]  /*0e00*/  LDC.64 R4, c[0x0][0x388] ;  /* 0x0000e200ff047b82 */ /* 0x001e240000000a00 */
[----:B0-----:R-:W-:-:S05]  /*0e10*/  IMAD.WIDE.U32 R4, R11, 0x4, R4 ;  /* 0x000000040b047825 */ /* 0x001fca00078e0004 */
[----:B--2---:R1:W-:Y:S02]  /*0e20*/  STG.E desc[UR6][R4.64], R3 ;  /* 0x0000000304007986 */ /* 0x0043e4000c101906 */
.L_x_14:
[----:B------:R-:W-:Y:S05]  /*0e30*/  BSYNC.RECONVERGENT B0 ;  /* 0x0000000000007941 */ /* 0x000fea0003800200 */
.L_x_13:
[----:B------:R-:W-:Y:S06]  /*0e40*/  BAR.SYNC.DEFER_BLOCKING 0x0 ;  /* 0x0000000000007b1d */ /* 0x000fec0000010000 */
[----:B------:R-:W-:Y:S05]  /*0e50*/  EXIT ;  /* 0x000000000000794d */ /* 0x000fea0003800000 */
        .weak           $__internal_0_$__cuda_sm3x_div_rn_noftz_f32_slowpath
        .type           $__internal_0_$__cuda_sm3x_div_rn_noftz_f32_slowpath,@function
        .size           $__internal_0_$__cuda_sm3x_div_rn_noftz_f32_slowpath,(.L_x_24 - $__internal_0_$__cuda_sm3x_div_rn_noftz_f32_slowpath)
$__internal_0_$__cuda_sm3x_div_rn_noftz_f32_slowpath:
[--C-:B------:R-:W-:Y:S01]  /*0e60*/  SHF.R.U32.HI R5, RZ, 0x17, R3.reuse ;  /* 0x00000017ff057819 */ /* 0x100fe20000011603 */
[--C-:B------:R-:W-:Y:S01]  /*0e70*/  IMAD.MOV.U32 R12, RZ, RZ, R0.reuse ;  /* 0x000000ffff0c7224 */ /* 0x100fe200078e0000 */
[----:B------:R-:W-:Y:S01]  /*0e80*/  SHF.R.U32.HI R4, RZ, 0x17, R0 ;  /* 0x00000017ff047819 */ /* 0x000fe20000011600 */
[----:B------:R-:W-:Y:S01]  /*0e90*/  IMAD.MOV.U32 R13, RZ, RZ, R3 ;  /* 0x000000ffff0d7224 */ /* 0x000fe200078e0003 */
[----:B------:R-:W-:Y:S02]  /*0ea0*/  LOP3.LUT R5, R5, 0xff, RZ, 0xc0, !PT ;  /* 0x000000ff05057812 */ /* 0x000fe400078ec0ff */
[----:B------:R-:W-:-:S03]  /*0eb0*/  LOP3.LUT R6, R4, 0xff, RZ, 0xc0, !PT ;  /* 0x000000ff04067812 */ /* 0x000fc600078ec0ff */
[----:B------:R-:W-:Y:S02]  /*0ec0*/  VIADD R15, R5, 0xffffffff ;  /* 0xffffffff050f7836 */ /* 0x000fe40000000000 */
[----:B------:R-:W-:-:S03]  /*0ed0*/  VIADD R14, R6, 0xffffffff ;  /* 0xffffffff060e7836 */ /* 0x000fc60000000000 */
[----:B------:R-:W-:-:S04]  /*0ee0*/  ISETP.GT.U32.AND P0, PT, R15, 0xfd, PT ;  /* 0x000000fd0f00780c */ /* 0x000fc80003f04070 */
[----:B------:R-:W-:-:S13]  /*0ef0*/  ISETP.GT.U32.OR P0, PT, R14, 0xfd, P0 ;  /* 0x000000fd0e00780c */ /* 0x000fda0000704470 */
[----:B------:R-:W-:Y:S01]  /*0f00*/  @!P0 IMAD.MOV.U32 R4, RZ, RZ, RZ ;  /* 0x000000ffff048224 */ /* 0x000fe200078e00ff */
[----:B------:R-:W-:Y:S06]  /*0f10*/  @!P0 BRA `(.L_x_15) ;  /* 0x00000000005c8947 */ /* 0x000fec0003800000 */
[----:B------:R-:W-:Y:S02]  /*0f20*/  FSETP.GTU.FTZ.AND P0, PT, |R0|, +INF , PT ;  /* 0x7f8000000000780b */ /* 0x000fe40003f1c200 */
[----:B------:R-:W-:-:S04]  /*0f30*/  FSETP.GTU.FTZ.AND P1, PT, |R3|, +INF , PT ;  /* 0x7f8000000300780b */ /* 0x000fc80003f3c200 */
[----:B------:R-:W-:-:S13]  /*0f40*/  PLOP3.LUT P0, PT, P0, P1, PT, 0xf8, 0x8f ;  /* 0x00000000008f781c */ /* 0x000fda0000703f70 */
[----:B------:R-:W-:Y:S05]  /*0f50*/  @P0 BRA `(.L_x_16) ;  /* 0x0000000400440947 */ /* 0x000fea0003800000 */
[----:B------:R-:W-:-:S13]  /*0f60*/  LOP3.LUT P0, RZ, R13, 0x7fffffff, R12, 0xc8, !PT ;  /* 0x7fffffff0dff7812 */ /* 0x000fda000780c80c */
[----:B------:R-:W-:Y:S05]  /*0f70*/  @!P0 BRA `(.L_x_17) ;  /* 0x0000000400348947 */ /* 0x000fea0003800000 */
[C---:B------:R-:W-:Y:S02]  /*0f80*/  FSETP.NEU.FTZ.AND P2, PT, |R0|.reuse, +INF , PT ;  /* 0x7f8000000000780b */ /* 0x040fe40003f5d200 */
[----:B------:R-:W-:Y:S02]  /*0f90*/  FSETP.NEU.FTZ.AND P1, PT, |R3|, +INF , PT ;  /* 0x7f8000000300780b */ /* 0x000fe40003f3d200 */
[----:B------:R-:W-:-:S11]  /*0fa0*/  FSETP.NEU.FTZ.AND P0, PT, |R0|, +INF , PT ;  /* 0x7f8000000000780b */ /* 0x000fd60003f1d200 */
[----:B------:R-:W-:Y:S05]  /*0fb0*/  @!P1 BRA !P2, `(.L_x_17) ;  /* 0x0000000400249947 */ /* 0x000fea0005000000 */
[----:B------:R-:W-:-:S04]  /*0fc0*/  LOP3.LUT P2, RZ, R12, 0x7fffffff, RZ, 0xc0, !PT ;  /* 0x7fffffff0cff7812 */ /* 0x000fc8000784c0ff */
[----:B------:R-:W-:-:S13]  /*0fd0*/  PLOP3.LUT P1, PT, P1, P2, PT, 0x2f, 0xf2 ;  /* 0x0000000000f2781c */ /* 0x000fda0000f24577 */
[----:B------:R-:W-:Y:S05]  /*0fe0*/  @P1 BRA `(.L_x_18) ;  /* 0x0000000400101947 */ /* 0x000fea0003800000 */
[----:B------:R-:W-:-:S04]  /*0ff0*/  LOP3.LUT P1, RZ, R13, 0x7fffffff, RZ, 0xc0, !PT ;  /* 0x7fffffff0dff7812 */ /* 0x000fc8000782c0ff */
[----:B------:R-:W-:-:S13]  /*1000*/  PLOP3.LUT P0, PT, P0, P1, PT, 0x2f, 0xf2 ;  /* 0x0000000000f2781c */ /* 0x000fda0000702577 */
[----:B------:R-:W-:Y:S05]  /*1010*/  @P0 BRA `(.L_x_19) ;  /* 0x0000000000f80947 */ /* 0x000fea0003800000 */
[----:B------:R-:W-:Y:S02]  /*1020*/  ISETP.GE.AND P0, PT, R14, RZ, PT ;  /* 0x000000ff0e00720c */ /* 0x000fe40003f06270 */
[----:B------:R-:W-:-:S11]  /*1030*/  ISETP.GE.AND P1, PT, R15, RZ, PT ;  /* 0x000000ff0f00720c */ /* 0x000fd60003f26270 */
[----:B------:R-:W-:Y:S02]  /*1040*/  @P0 IMAD.MOV.U32 R4, RZ, RZ, RZ ;  /* 0x000000ffff040224 */ /* 0x000fe400078e00ff */
[----:B------:R-:W-:Y:S01]  /*1050*/  @!P0 FFMA R12, R0, 1.84467440737095516160e+19, RZ ;  /* 0x5f800000000c8823 */ /* 0x000fe200000000ff */
[----:B------:R-:W-:Y:S02]  /*1060*/  @!P0 IMAD.MOV.U32 R4, RZ, RZ, -0x40 ;  /* 0xffffffc0ff048424 */ /* 0x000fe400078e00ff */
[----:B------:R-:W-:Y:S02]  /*1070*/  @!P1 FFMA R13, R3, 1.84467440737095516160e+19, RZ ;  /* 0x5f800000030d9823 */ /* 0x000fe400000000ff */
[----:B------:R-:W-:-:S07]  /*1080*/  @!P1 VIADD R4, R4, 0x40 ;  /* 0x0000004004049836 */ /* 0x000fce0000000000 */
.L_x_15:
[----:B------:R-:W-:Y:S01]  /*1090*/  LEA R0, R5, 0xc0800000, 0x17 ;  /* 0xc080000005007811 */ /* 0x000fe200078eb8ff */
[----:B------:R-:W-:-:S04]  /*10a0*/  VIADD R6, R6, 0xffffff81 ;  /* 0xffffff8106067836 */ /* 0x000fc80000000000 */
[----:B------:R-:W-:Y:S01]  /*10b0*/  IMAD.IADD R13, R13, 0x1, -R0 ;  /* 0x000000010d0d7824 */ /* 0x000fe200078e0a00 */
[C---:B------:R-:W-:Y:S01]  /*10c0*/  IADD3 R5, PT, PT, R6.reuse, 0x7f, -R5 ;  /* 0x0000007f06057810 */ /* 0x040fe20007ffe805 */
[----:B------:R-:W-:Y:S02]  /*10d0*/  IMAD R0, R6, -0x800000, R12 ;  /* 0xff80000006007824 */ /* 0x000fe400078e020c */
[----:B------:R-:W0:Y:S01]  /*10e0*/  MUFU.RCP R3, R13 ;  /* 0x0000000d00037308 */ /* 0x000e220000001000 */
[----:B------:R-:W-:Y:S01]  /*10f0*/  FADD.FTZ R15, -R13, -RZ ;  /* 0x800000ff0d0f7221 */ /* 0x000fe20000010100 */
[----:B------:R-:W-:-:S03]  /*1100*/  IMAD.IADD R5, R5, 0x1, R4 ;  /* 0x0000000105057824 */ /* 0x000fc600078e0204 */
[----:B0-----:R-:W-:-:S04]  /*1110*/  FFMA R14, R3, R15, 1 ;  /* 0x3f800000030e7423 */ /* 0x001fc8000000000f */
[----:B------:R-:W-:-:S04]  /*1120*/  FFMA R14, R3, R14, R3 ;  /* 0x0000000e030e7223 */ /* 0x000fc80000000003 */
[----:B------:R-:W-:-:S04]  /*1130*/  FFMA R3, R0, R14, RZ ;  /* 0x0000000e00037223 */ /* 0x000fc800000000ff */
[----:B------:R-:W-:-:S04]  /*1140*/  FFMA R12, R15, R3, R0 ;  /* 0x000000030f0c7223 */ /* 0x000fc80000000000 */
[----:B------:R-:W-:-:S04]  /*1150*/  FFMA R17, R14, R12, R3 ;  /* 0x0000000c0e117223 */ /* 0x000fc80000000003 */
[----:B------:R-:W-:-:S04]  /*1160*/  FFMA R12, R15, R17, R0 ;  /* 0x000000110f0c7223 */ /* 0x000fc80000000000 */
[----:B------:R-:W-:-:S05]  /*1170*/  FFMA R0, R14, R12, R17 ;  /* 0x0000000c0e007223 */ /* 0x000fca0000000011 */
[----:B------:R-:W-:-:S04]  /*1180*/  SHF.R.U32.HI R3, RZ, 0x17, R0 ;  /* 0x00000017ff037819 */ /* 0x000fc80000011600 */
[----:B------:R-:W-:-:S05]  /*1190*/  LOP3.LUT R3, R3, 0xff, RZ, 0xc0, !PT ;  /* 0x000000ff03037812 */ /* 0x000fca00078ec0ff */
[----:B------:R-:W-:-:S04]  /*11a0*/  IMAD.IADD R13, R3, 0x1, R5 ;  /* 0x00000001030d7824 */ /* 0x000fc800078e0205 */
[----:B------:R-:W-:-:S05]  /*11b0*/  VIADD R3, R13, 0xffffffff ;  /* 0xffffffff0d037836 */ /* 0x000fca0000000000 */
[----:B------:R-:W-:-:S13]  /*11c0*/  ISETP.GE.U32.AND P0, PT, R3, 0xfe, PT ;  /* 0x000000fe0300780c */ /* 0x000fda0003f06070 */
[----:B------:R-:W-:Y:S05]  /*11d0*/  @!P0 BRA `(.L_x_20) ;  /* 0x0000000000808947 */ /* 0x000fea0003800000 */
[----:B------:R-:W-:-:S13]  /*11e0*/  ISETP.GT.AND P0, PT, R13, 0xfe, PT ;  /* 0x000000fe0d00780c */ /* 0x000fda0003f04270 */
[----:B------:R-:W-:Y:S05]  /*11f0*/  @P0 BRA `(.L_x_21) ;  /* 0x00000000006c0947 */ /* 0x000fea0003800000 */
[----:B------:R-:W-:-:S13]  /*1200*/  ISETP.GE.AND P0, PT, R13, 0x1, PT ;  /* 0x000000010d00780c */ /* 0x000fda0003f06270 */
[----:B------:R-:W-:Y:S05]  /*1210*/  @P0 BRA `(.L_x_22) ;  /* 0x0000000000980947 */ /* 0x000fea0003800000 */
[----:B------:R-:W-:Y:S02]  /*1220*/  ISETP.GE.AND P0, PT, R13, -0x18, PT ;  /* 0xffffffe80d00780c */ /* 0x000fe40003f06270 */
[----:B------:R-:W-:-:S11]  /*1230*/  LOP3.LUT R0, R0, 0x80000000, RZ, 0xc0, !PT ;  /* 0x8000000000007812 */ /* 0x000fd600078ec0ff */
[----:B------:R-:W-:Y:S05]  /*1240*/  @!P0 BRA `(.L_x_22) ;  /* 0x00000000008c8947 */ /* 0x000fea0003800000 */
[CCC-:B------:R-:W-:Y:S01]  /*1250*/  FFMA.RZ R3, R14.reuse, R12.reuse, R17.reuse ;  /* 0x0000000c0e037223 */ /* 0x1c0fe2000000c011 */
[C---:B------:R-:W-:Y:S02]  /*1260*/  VIADD R6, R13.reuse, 0x20 ;  /* 0x000000200d067836 */ /* 0x040fe40000000000 */
[CCC-:B------:R-:W-:Y:S01]  /*1270*/  FFMA.RM R4, R14.reuse, R12.reuse, R17.reuse ;  /* 0x0000000c0e047223 */ /* 0x1c0fe20000004011 */
[----:B------:R-:W-:Y:S02]  /*1280*/  ISETP.NE.AND P2, PT, R13, RZ, PT ;  /* 0x000000ff0d00720c */ /* 0x000fe40003f45270 */
[----:B------:R-:W-:Y:S01]  /*1290*/  LOP3.LUT R5, R3, 0x7fffff, RZ, 0xc0, !PT ;  /* 0x007fffff03057812 */ /* 0x000fe200078ec0ff */
[----:B------:R-:W-:Y:S01]  /*12a0*/  FFMA.RP R3, R14, R12, R17 ;  /* 0x0000000c0e037223 */ /* 0x000fe20000008011 */
[----:B------:R-:W-:Y:S01]  /*12b0*/  IMAD.MOV R12, RZ, RZ, -R13 ;  /* 0x000000ffff0c7224 */ /* 0x000fe200078e0a0d */
[----:B------:R-:W-:Y:S02]  /*12c0*/  ISETP.NE.AND P1, PT, R13, RZ, PT ;  /* 0x000000ff0d00720c */ /* 0x000fe40003f25270 */
[----:B------:R-:W-:-:S02]  /*12d0*/  LOP3.LUT R5, R5, 0x800000, RZ, 0xfc, !PT ;  /* 0x0080000005057812 */ /* 0x000fc400078efcff */
[----:B------:R-:W-:Y:S02]  /*12e0*/  FSETP.NEU.FTZ.AND P0, PT, R3, R4, PT ;  /* 0x000000040300720b */ /* 0x000fe40003f1d000 */
[----:B------:R-:W-:Y:S02]  /*12f0*/  SHF.L.U32 R6, R5, R6, RZ ;  /* 0x0000000605067219 */ /* 0x000fe400000006ff */
[----:B------:R-:W-:Y:S02]  /*1300*/  SEL R4, R12, RZ, P2 ;  /* 0x000000ff0c047207 */ /* 0x000fe40001000000 */
[----:B------:R-:W-:Y:S02]  /*1310*/  ISETP.NE.AND P1, PT, R6, RZ, P1 ;  /* 0x000000ff0600720c */ /* 0x000fe40000f25270 */
[----:B------:R-:W-:Y:S02]  /*1320*/  SHF.R.U32.HI R4, RZ, R4, R5 ;  /* 0x00000004ff047219 */ /* 0x000fe40000011605 */
[----:B------:R-:W-:-:S02]  /*1330*/  PLOP3.LUT P0, PT, P0, P1, PT, 0xf8, 0x8f ;  /* 0x00000000008f781c */ /* 0x000fc40000703f70 */
[----:B------:R-:W-:Y:S02]  /*1340*/  SHF.R.U32.HI R6, RZ, 0x1, R4 ;  /* 0x00000001ff067819 */ /* 0x000fe40000011604 */
[----:B------:R-:W-:-:S04]  /*1350*/  SEL R3, RZ, 0x1, !P0 ;  /* 0x00000001ff037807 */ /* 0x000fc80004000000 */
[----:B------:R-:W-:-:S04]  /*1360*/  LOP3.LUT R3, R3, 0x1, R6, 0xf8, !PT ;  /* 0x0000000103037812 */ /* 0x000fc800078ef806 */
[----:B------:R-:W-:-:S05]  /*1370*/  LOP3.LUT R3, R3, R4, RZ, 0xc0, !PT ;  /* 0x0000000403037212 */ /* 0x000fca00078ec0ff */
[----:B------:R-:W-:-:S05]  /*1380*/  IMAD.IADD R3, R6, 0x1, R3 ;  /* 0x0000000106037824 */ /* 0x000fca00078e0203 */
[----:B------:R-:W-:Y:S01]  /*1390*/  LOP3.LUT R0, R3, R0, RZ, 0xfc, !PT ;  /* 0x0000000003007212 */ /* 0x000fe200078efcff */
[----:B------:R-:W-:Y:S06]  /*13a0*/  BRA `(.L_x_22) ;  /* 0x0000000000347947 */ /* 0x000fec0003800000 */
.L_x_21:
[----:B------:R-:W-:-:S04]  /*13b0*/  LOP3.LUT R0, R0, 0x80000000, RZ, 0xc0, !PT ;  /* 0x8000000000007812 */ /* 0x000fc800078ec0ff */
[----:B------:R-:W-:Y:S01]  /*13c0*/  LOP3.LUT R0, R0, 0x7f800000, RZ, 0xfc, !PT ;  /* 0x7f80000000007812 */ /* 0x000fe200078efcff */
[----:B------:R-:W-:Y:S06]  /*13d0*/  BRA `(.L_x_22) ;  /* 0x0000000000287947 */ /* 0x000fec0003800000 */
.L_x_20:
[----:B------:R-:W-:Y:S01]  /*13e0*/  IMAD R0, R5, 0x800000, R0 ;  /* 0x0080000005007824 */ /* 0x000fe200078e0200 */
[----:B------:R-:W-:Y:S06]  /*13f0*/  BRA `(.L_x_22) ;  /* 0x0000000000207947 */ /* 0x000fec0003800000 */
.L_x_19:
[----:B------:R-:W-:-:S04]  /*1400*/  LOP3.LUT R0, R13, 0x80000000, R12, 0x48, !PT ;  /* 0x800000000d007812 */ /* 0x000fc800078e480c */
[----:B------:R-:W-:Y:S01]  /*1410*/  LOP3.LUT R0, R0, 0x7f800000, RZ, 0xfc, !PT ;  /* 0x7f80000000007812 */ /* 0x000fe200078efcff */
[----:B------:R-:W-:Y:S06]  /*1420*/  BRA `(.L_x_22) ;  /* 0x0000000000147947 */ /* 0x000fec0003800000 */
.L_x_18:
[----:B------:R-:W-:Y:S01]  /*1430*/  LOP3.LUT R0, R13, 0x80000000, R12, 0x48, !PT ;  /* 0x800000000d007812 */ /* 0x000fe200078e480c */
[----:B------:R-:W-:Y:S06]  /*1440*/  BRA `(.L_x_22) ;  /* 0x00000000000c7947 */ /* 0x000fec0003800000 */
.L_x_17:
[----:B------:R-:W0:Y:S01]  /*1450*/  MUFU.RSQ R0, -QNAN ;  /* 0xffc0000000007908 */ /* 0x000e220000001400 */
[----:B------:R-:W-:Y:S05]  /*1460*/  BRA `(.L_x_22) ;  /* 0x0000000000047947 */ /* 0x000fea0003800000 */
.L_x_16:
[----:B------:R-:W-:-:S07]  /*1470*/  FADD.FTZ R0, R0, R3 ;  /* 0x0000000300007221 */ /* 0x000fce0000010000 */
.L_x_22:
[----:B------:R-:W-:-:S04]  /*1480*/  IMAD.MOV.U32 R3, RZ, RZ, 0x0 ;  /* 0x00000000ff037424 */ /* 0x000fc800078e00ff */
[----:B0-----:R-:W-:Y:S05]  /*1490*/  RET.REL.NODEC R2 `(_Z15riemannSumOnGPUPfS_ffi) ;  /* 0xffffffe802d87950 */ /* 0x001fea0003c3ffff */
.L_x_23:
[----:B------:R-:W-:-:S00]  /*14a0*/  BRA `(.L_x_23) ;  /* 0xfffffffc00fc7947 */ /* 0x000fc0000383ffff */
[----:B------:R-:W-:-:S00]  /*14b0*/  NOP ;  /* 0x0000000000007918 */ /* 0x000fc00000000000 */
        /* <DEDUP_REMOVED lines=12> */
.L_x_24:


//--------------------- .nv.global.init           --------------------------
	.section	.nv.global.init,"aw",@progbits
	.align	4
.nv.global.init:
	.type		__cudart_i2opi_f,@object
	.size		__cudart_i2opi_f,(.L_0 - __cudart_i2opi_f)
__cudart_i2opi_f:
        /*0000*/ 	.byte	0x41, 0x90, 0x43, 0x3c, 0x99, 0x95, 0x62, 0xdb, 0xc0, 0xdd, 0x34, 0xf5, 0xd1, 0x57, 0x27, 0xfc
        /*0010*/ 	.byte	0x29, 0x15, 0x44, 0x4e, 0x6e, 0x83, 0xf9, 0xa2
.L_0:


//--------------------- .nv.shared.reserved.0     --------------------------
	.section	.nv.shared.reserved.0,"aw",@nobits
	.weak		__nv_reservedSMEM_offset_0_alias
	.size		__nv_reservedSMEM_offset_0_alias, 0, 64
	.other		__nv_reservedSMEM_offset_0_alias,@"STO_CUDA_RESERVED_SHARED STV_DEFAULT"
__nv_reservedSMEM_offset_0_alias:
	.zero		0
	.zero		64


//--------------------- .nv.constant0._Z15riemannSumOnGPUPfS_ffi --------------------------
	.section	.nv.constant0._Z15riemannSumOnGPUPfS_ffi,"a",@progbits
	.sectionflags	@""
	.align	4
.nv.constant0._Z15riemannSumOnGPUPfS_ffi:
	.zero		924


//--------------------- SYMBOLS --------------------------

	.type		.nv.reservedSmem.offset0,@object
	.size		.nv.reservedSmem.offset0,0x4
